//
// Generated by NVIDIA NVVM Compiler
//
// Compiler Build ID: CL-36424714
// Cuda compilation tools, release 13.0, V13.0.88
// Based on NVVM 20.0.0
//

.version 9.0
.target sm_100
.address_size 64

	// .globl	_Z21nearest_assign_kernelPKiiS0_S0_S0_S0_S0_iPi

.visible .entry _Z21nearest_assign_kernelPKiiS0_S0_S0_S0_S0_iPi(
	.param .u64 .ptr .align 1 _Z21nearest_assign_kernelPKiiS0_S0_S0_S0_S0_iPi_param_0,
	.param .u32 _Z21nearest_assign_kernelPKiiS0_S0_S0_S0_S0_iPi_param_1,
	.param .u64 .ptr .align 1 _Z21nearest_assign_kernelPKiiS0_S0_S0_S0_S0_iPi_param_2,
	.param .u64 .ptr .align 1 _Z21nearest_assign_kernelPKiiS0_S0_S0_S0_S0_iPi_param_3,
	.param .u64 .ptr .align 1 _Z21nearest_assign_kernelPKiiS0_S0_S0_S0_S0_iPi_param_4,
	.param .u64 .ptr .align 1 _Z21nearest_assign_kernelPKiiS0_S0_S0_S0_S0_iPi_param_5,
	.param .u64 .ptr .align 1 _Z21nearest_assign_kernelPKiiS0_S0_S0_S0_S0_iPi_param_6,
	.param .u32 _Z21nearest_assign_kernelPKiiS0_S0_S0_S0_S0_iPi_param_7,
	.param .u64 .ptr .align 1 _Z21nearest_assign_kernelPKiiS0_S0_S0_S0_S0_iPi_param_8
)
{
	.reg .pred 	%p<19>;
	.reg .b32 	%r<123>;
	.reg .b64 	%rd<47>;

	ld.param.u64 	%rd15, [_Z21nearest_assign_kernelPKiiS0_S0_S0_S0_S0_iPi_param_0];
	ld.param.u32 	%r34, [_Z21nearest_assign_kernelPKiiS0_S0_S0_S0_S0_iPi_param_1];
	ld.param.u64 	%rd16, [_Z21nearest_assign_kernelPKiiS0_S0_S0_S0_S0_iPi_param_2];
	ld.param.u64 	%rd17, [_Z21nearest_assign_kernelPKiiS0_S0_S0_S0_S0_iPi_param_3];
	ld.param.u64 	%rd18, [_Z21nearest_assign_kernelPKiiS0_S0_S0_S0_S0_iPi_param_4];
	ld.param.u64 	%rd19, [_Z21nearest_assign_kernelPKiiS0_S0_S0_S0_S0_iPi_param_5];
	ld.param.u64 	%rd20, [_Z21nearest_assign_kernelPKiiS0_S0_S0_S0_S0_iPi_param_6];
	ld.param.u32 	%r35, [_Z21nearest_assign_kernelPKiiS0_S0_S0_S0_S0_iPi_param_7];
	ld.param.u64 	%rd21, [_Z21nearest_assign_kernelPKiiS0_S0_S0_S0_S0_iPi_param_8];
	cvta.to.global.u64 	%rd1, %rd20;
	cvta.to.global.u64 	%rd2, %rd18;
	cvta.to.global.u64 	%rd3, %rd19;
	cvta.to.global.u64 	%rd4, %rd21;
	cvta.to.global.u64 	%rd22, %rd17;
	mov.u32 	%r36, %ctaid.x;
	mov.u32 	%r37, %ntid.x;
	mov.u32 	%r38, %tid.x;
	mad.lo.s32 	%r1, %r36, %r37, %r38;
	mul.wide.s32 	%rd23, %r1, 4;
	add.s64 	%rd24, %rd22, %rd23;
	ld.global.nc.u32 	%r2, [%rd24];
	setp.lt.s32 	%p1, %r34, 1;
	@%p1 bra 	$L__BB0_27;
	cvta.to.global.u64 	%rd5, %rd15;
	mov.b32 	%r110, 0;
	bra.uni 	$L__BB0_3;
$L__BB0_2:
	add.s32 	%r110, %r110, 1;
	setp.eq.s32 	%p3, %r110, %r34;
	@%p3 bra 	$L__BB0_27;
$L__BB0_3:
	mul.wide.u32 	%rd25, %r110, 4;
	add.s64 	%rd26, %rd5, %rd25;
	ld.global.nc.u32 	%r40, [%rd26];
	setp.ne.s32 	%p2, %r2, %r40;
	@%p2 bra 	$L__BB0_2;
	mul.hi.s32 	%r41, %r1, 1374389535;
	shr.u32 	%r42, %r41, 31;
	shr.s32 	%r43, %r41, 10;
	add.s32 	%r5, %r43, %r42;
	mad.lo.s32 	%r6, %r5, -3200, %r1;
	shr.s32 	%r44, %r6, 31;
	shr.u32 	%r45, %r44, 28;
	add.s32 	%r46, %r6, %r45;
	shr.s32 	%r7, %r46, 4;
	setp.lt.s32 	%p4, %r35, 1;
	@%p4 bra 	$L__BB0_26;
	cvta.to.global.u64 	%rd29, %rd16;
	mul.wide.s32 	%rd30, %r2, 4;
	add.s64 	%rd31, %rd29, %rd30;
	ld.global.nc.u32 	%r8, [%rd31];
	shl.b32 	%r9, %r7, 4;
	add.s64 	%rd6, %rd4, %rd23;
	and.b32  	%r10, %r35, 3;
	setp.lt.u32 	%p5, %r35, 4;
	mov.b32 	%r114, 100000000;
	mov.b32 	%r117, 0;
	@%p5 bra 	$L__BB0_20;
	and.b32  	%r117, %r35, 2147483644;
	mov.b32 	%r114, 100000000;
	mov.b32 	%r111, 0;
$L__BB0_7:
	mul.wide.u32 	%rd33, %r111, 4;
	add.s64 	%rd7, %rd3, %rd33;
	ld.global.nc.u32 	%r51, [%rd7];
	setp.ne.s32 	%p6, %r51, %r8;
	add.s64 	%rd8, %rd1, %rd33;
	@%p6 bra 	$L__BB0_10;
	mul.lo.s32 	%r52, %r111, 3;
	mul.wide.u32 	%rd34, %r52, 4;
	add.s64 	%rd35, %rd2, %rd34;
	ld.global.nc.u32 	%r53, [%rd35];
	sub.s32 	%r54, %r5, %r53;
	ld.global.nc.u32 	%r55, [%rd35+4];
	sub.s32 	%r56, %r7, %r55;
	ld.global.nc.u32 	%r57, [%rd35+8];
	add.s32 	%r58, %r9, %r57;
	sub.s32 	%r59, %r6, %r58;
	mul.lo.s32 	%r60, %r54, %r54;
	mad.lo.s32 	%r61, %r56, %r56, %r60;
	mad.lo.s32 	%r14, %r59, %r59, %r61;
	setp.ge.s32 	%p7, %r14, %r114;
	@%p7 bra 	$L__BB0_10;
	ld.global.nc.u32 	%r62, [%rd8];
	st.global.u32 	[%rd6], %r62;
	mov.u32 	%r114, %r14;
$L__BB0_10:
	ld.global.nc.u32 	%r63, [%rd7+4];
	setp.ne.s32 	%p8, %r63, %r8;
	@%p8 bra 	$L__BB0_13;
	mad.lo.s32 	%r64, %r111, 3, 3;
	mul.wide.u32 	%rd36, %r64, 4;
	add.s64 	%rd37, %rd2, %rd36;
	ld.global.nc.u32 	%r65, [%rd37];
	sub.s32 	%r66, %r5, %r65;
	ld.global.nc.u32 	%r67, [%rd37+4];
	sub.s32 	%r68, %r7, %r67;
	ld.global.nc.u32 	%r69, [%rd37+8];
	add.s32 	%r70, %r9, %r69;
	sub.s32 	%r71, %r6, %r70;
	mul.lo.s32 	%r72, %r66, %r66;
	mad.lo.s32 	%r73, %r68, %r68, %r72;
	mad.lo.s32 	%r16, %r71, %r71, %r73;
	setp.ge.s32 	%p9, %r16, %r114;
	@%p9 bra 	$L__BB0_13;
	ld.global.nc.u32 	%r74, [%rd8+4];
	st.global.u32 	[%rd6], %r74;
	mov.u32 	%r114, %r16;
$L__BB0_13:
	ld.global.nc.u32 	%r75, [%rd7+8];
	setp.ne.s32 	%p10, %r75, %r8;
	@%p10 bra 	$L__BB0_16;
	mad.lo.s32 	%r76, %r111, 3, 6;
	mul.wide.u32 	%rd38, %r76, 4;
	add.s64 	%rd39, %rd2, %rd38;
	ld.global.nc.u32 	%r77, [%rd39];
	sub.s32 	%r78, %r5, %r77;
	ld.global.nc.u32 	%r79, [%rd39+4];
	sub.s32 	%r80, %r7, %r79;
	ld.global.nc.u32 	%r81, [%rd39+8];
	add.s32 	%r82, %r9, %r81;
	sub.s32 	%r83, %r6, %r82;
	mul.lo.s32 	%r84, %r78, %r78;
	mad.lo.s32 	%r85, %r80, %r80, %r84;
	mad.lo.s32 	%r18, %r83, %r83, %r85;
	setp.ge.s32 	%p11, %r18, %r114;
	@%p11 bra 	$L__BB0_16;
	ld.global.nc.u32 	%r86, [%rd8+8];
	st.global.u32 	[%rd6], %r86;
	mov.u32 	%r114, %r18;
$L__BB0_16:
	ld.global.nc.u32 	%r87, [%rd7+12];
	setp.ne.s32 	%p12, %r87, %r8;
	@%p12 bra 	$L__BB0_19;
	mad.lo.s32 	%r88, %r111, 3, 9;
	mul.wide.u32 	%rd40, %r88, 4;
	add.s64 	%rd41, %rd2, %rd40;
	ld.global.nc.u32 	%r89, [%rd41];
	sub.s32 	%r90, %r5, %r89;
	ld.global.nc.u32 	%r91, [%rd41+4];
	sub.s32 	%r92, %r7, %r91;
	ld.global.nc.u32 	%r93, [%rd41+8];
	add.s32 	%r94, %r9, %r93;
	sub.s32 	%r95, %r6, %r94;
	mul.lo.s32 	%r96, %r90, %r90;
	mad.lo.s32 	%r97, %r92, %r92, %r96;
	mad.lo.s32 	%r20, %r95, %r95, %r97;
	setp.ge.s32 	%p13, %r20, %r114;
	@%p13 bra 	$L__BB0_19;
	ld.global.nc.u32 	%r98, [%rd8+12];
	st.global.u32 	[%rd6], %r98;
	mov.u32 	%r114, %r20;
$L__BB0_19:
	add.s32 	%r111, %r111, 4;
	setp.eq.s32 	%p14, %r111, %r117;
	@%p14 bra 	$L__BB0_20;
	bra.uni 	$L__BB0_7;
$L__BB0_20:
	setp.eq.s32 	%p15, %r10, 0;
	@%p15 bra 	$L__BB0_26;
	mul.lo.s32 	%r120, %r117, 3;
	mul.wide.u32 	%rd42, %r117, 4;
	add.s64 	%rd46, %rd1, %rd42;
	add.s64 	%rd45, %rd3, %rd42;
	neg.s32 	%r119, %r10;
$L__BB0_22:
	.pragma "nounroll";
	ld.global.nc.u32 	%r99, [%rd45];
	setp.ne.s32 	%p16, %r99, %r8;
	@%p16 bra 	$L__BB0_25;
	mul.wide.u32 	%rd43, %r120, 4;
	add.s64 	%rd44, %rd2, %rd43;
	ld.global.nc.u32 	%r100, [%rd44];
	sub.s32 	%r101, %r5, %r100;
	ld.global.nc.u32 	%r102, [%rd44+4];
	sub.s32 	%r103, %r7, %r102;
	ld.global.nc.u32 	%r104, [%rd44+8];
	add.s32 	%r105, %r9, %r104;
	sub.s32 	%r106, %r6, %r105;
	mul.lo.s32 	%r107, %r101, %r101;
	mad.lo.s32 	%r108, %r103, %r103, %r107;
	mad.lo.s32 	%r30, %r106, %r106, %r108;
	setp.ge.s32 	%p17, %r30, %r114;
	@%p17 bra 	$L__BB0_25;
	ld.global.nc.u32 	%r109, [%rd46];
	st.global.u32 	[%rd6], %r109;
	mov.u32 	%r114, %r30;
$L__BB0_25:
	add.s32 	%r120, %r120, 3;
	add.s64 	%rd46, %rd46, 4;
	add.s64 	%rd45, %rd45, 4;
	add.s32 	%r119, %r119, 1;
	setp.ne.s32 	%p18, %r119, 0;
	@%p18 bra 	$L__BB0_22;
$L__BB0_26:
	ret;
$L__BB0_27:
	add.s64 	%rd28, %rd4, %rd23;
	st.global.u32 	[%rd28], %r2;
	bra.uni 	$L__BB0_26;

}


// ===== COMPILED SASS (sm_100) =====

	.target	sm_100

	.elftype	@"ET_EXEC"


//--------------------- .note.nv.tkinfo           --------------------------
	.section	.note.nv.tkinfo,"",@"SHT_NOTE"
	.sectionflags	@"SHF_NOTE_NV_TKINFO"
	.tkinfo
        /*0018*/ 	.word	0x00000002
        /*0030*/ 	.string	""
        /*0030*/ 	.string	"ptxas"
        /*0030*/ 	.string	"Cuda compilation tools, release 13.0, V13.0.88"
        /*0030*/ 	.string	"Build cuda_13.0.r13.0/compiler.36424714_0"
        /*0030*/ 	.string	"-arch sm_100 -m 64 "



//--------------------- .note.nv.cuinfo           --------------------------
	.section	.note.nv.cuinfo,"",@"SHT_NOTE"
	.sectionflags	@"SHF_NOTE_NV_CUINFO"
        /*0018*/ 	.short	0x0002
        /*001a*/ 	.short	0x0064
        /*001c*/ 	.short	0x0082
	.zero		2


//--------------------- .nv.info                  --------------------------
	.section	.nv.info,"",@"SHT_CUDA_INFO"
	.align	4


	//----- nvinfo : EIATTR_REGCOUNT
	.align		4
        /*0000*/ 	.byte	0x04, 0x2f
        /*0002*/ 	.short	(.L_1 - .L_0)
	.align		4
.L_0:
        /*0004*/ 	.word	index@(_Z21nearest_assign_kernelPKiiS0_S0_S0_S0_S0_iPi)
        /*0008*/ 	.word	0x0000001e


	//----- nvinfo : EIATTR_FRAME_SIZE
	.align		4
.L_1:
        /*000c*/ 	.byte	0x04, 0x11
        /*000e*/ 	.short	(.L_3 - .L_2)
	.align		4
.L_2:
        /*0010*/ 	.word	index@(_Z21nearest_assign_kernelPKiiS0_S0_S0_S0_S0_iPi)
        /*0014*/ 	.word	0x00000000


	//----- nvinfo : EIATTR_MIN_STACK_SIZE
	.align		4
.L_3:
        /*0018*/ 	.byte	0x04, 0x12
        /*001a*/ 	.short	(.L_5 - .L_4)
	.align		4
.L_4:
        /*001c*/ 	.word	index@(_Z21nearest_assign_kernelPKiiS0_S0_S0_S0_S0_iPi)
        /*0020*/ 	.word	0x00000000
.L_5:


//--------------------- .nv.compat                --------------------------
	.section	.nv.compat,"",@"SHT_CUDA_COMPAT_INFO"
	.align	4
        /*0000*/ 	.byte	0x02, 0x09, 0x00, 0x00, 0x02, 0x02, 0x01, 0x00, 0x02, 0x05, 0x05, 0x00, 0x03, 0x07, 0x01, 0x01
        /*0010*/ 	.byte	0x02, 0x03, 0x00, 0x00, 0x02, 0x06, 0x01, 0x00, 0x04, 0x0b, 0x08, 0x00, 0x09, 0x00, 0x00, 0x00
        /*0020*/ 	.byte	0x00, 0x00, 0x00, 0x00


//--------------------- .nv.info._Z21nearest_assign_kernelPKiiS0_S0_S0_S0_S0_iPi --------------------------
	.section	.nv.info._Z21nearest_assign_kernelPKiiS0_S0_S0_S0_S0_iPi,"",@"SHT_CUDA_INFO"
	.sectionflags	@""
	.align	4


	//----- nvinfo : EIATTR_CUDA_API_VERSION
	.align		4
        /*0000*/ 	.byte	0x04, 0x37
        /*0002*/ 	.short	(.L_7 - .L_6)
.L_6:
        /*0004*/ 	.word	0x00000082


	//----- nvinfo : EIATTR_KPARAM_INFO
	.align		4
.L_7:
        /*0008*/ 	.byte	0x04, 0x17
        /*000a*/ 	.short	(.L_9 - .L_8)
.L_8:
        /*000c*/ 	.word	0x00000000
        /*0010*/ 	.short	0x0008
        /*0012*/ 	.short	0x0040
        /*0014*/ 	.byte	0x00, 0xf5, 0x21, 0x00


	//----- nvinfo : EIATTR_KPARAM_INFO
	.align		4
.L_9:
        /*0018*/ 	.byte	0x04, 0x17
        /*001a*/ 	.short	(.L_11 - .L_10)
.L_10:
        /*001c*/ 	.word	0x00000000
        /*0020*/ 	.short	0x0007
        /*0022*/ 	.short	0x0038
        /*0024*/ 	.byte	0x00, 0xf0, 0x11, 0x00


	//----- nvinfo : EIATTR_KPARAM_INFO
	.align		4
.L_11:
        /*0028*/ 	.byte	0x04, 0x17
        /*002a*/ 	.short	(.L_13 - .L_12)
.L_12:
        /*002c*/ 	.word	0x00000000
        /*0030*/ 	.short	0x0006
        /*0032*/ 	.short	0x0030
        /*0034*/ 	.byte	0x00, 0xf5, 0x21, 0x00


	//----- nvinfo : EIATTR_KPARAM_INFO
	.align		4
.L_13:
        /*0038*/ 	.byte	0x04, 0x17
        /*003a*/ 	.short	(.L_15 - .L_14)
.L_14:
        /*003c*/ 	.word	0x00000000
        /*0040*/ 	.short	0x0005
        /*0042*/ 	.short	0x0028
        /*0044*/ 	.byte	0x00, 0xf5, 0x21, 0x00


	//----- nvinfo : EIATTR_KPARAM_INFO
	.align		4
.L_15:
        /*0048*/ 	.byte	0x04, 0x17
        /*004a*/ 	.short	(.L_17 - .L_16)
.L_16:
        /*004c*/ 	.word	0x00000000
        /*0050*/ 	.short	0x0004
        /*0052*/ 	.short	0x0020
        /*0054*/ 	.byte	0x00, 0xf5, 0x21, 0x00


	//----- nvinfo : EIATTR_KPARAM_INFO
	.align		4
.L_17:
        /*0058*/ 	.byte	0x04, 0x17
        /*005a*/ 	.short	(.L_19 - .L_18)
.L_18:
        /*005c*/ 	.word	0x00000000
        /*0060*/ 	.short	0x0003
        /*0062*/ 	.short	0x0018
        /*0064*/ 	.byte	0x00, 0xf5, 0x21, 0x00


	//----- nvinfo : EIATTR_KPARAM_INFO
	.align		4
.L_19:
        /*0068*/ 	.byte	0x04, 0x17
        /*006a*/ 	.short	(.L_21 - .L_20)
.L_20:
        /*006c*/ 	.word	0x00000000
        /*0070*/ 	.short	0x0002
        /*0072*/ 	.short	0x0010
        /*0074*/ 	.byte	0x00, 0xf5, 0x21, 0x00


	//----- nvinfo : EIATTR_KPARAM_INFO
	.align		4
.L_21:
        /*0078*/ 	.byte	0x04, 0x17
        /*007a*/ 	.short	(.L_23 - .L_22)
.L_22:
        /*007c*/ 	.word	0x00000000
        /*0080*/ 	.short	0x0001
        /*0082*/ 	.short	0x0008
        /*0084*/ 	.byte	0x00, 0xf0, 0x11, 0x00


	//----- nvinfo : EIATTR_KPARAM_INFO
	.align		4
.L_23:
        /*0088*/ 	.byte	0x04, 0x17
        /*008a*/ 	.short	(.L_25 - .L_24)
.L_24:
        /*008c*/ 	.word	0x00000000
        /*0090*/ 	.short	0x0000
        /*0092*/ 	.short	0x0000
        /*0094*/ 	.byte	0x00, 0xf5, 0x21, 0x00


	//----- nvinfo : EIATTR_SPARSE_MMA_MASK
	.align		4
.L_25:
        /*0098*/ 	.byte	0x03, 0x50
        /*009a*/ 	.short	0x0000


	//----- nvinfo : EIATTR_MAXREG_COUNT
	.align		4
        /*009c*/ 	.byte	0x03, 0x1b
        /*009e*/ 	.short	0x00ff


	//----- nvinfo : EIATTR_MERCURY_ISA_VERSION
	.align		4
        /*00a0*/ 	.byte	0x03, 0x5f
        /*00a2*/ 	.short	0x0101


	//----- nvinfo : EIATTR_VRC_CTA_INIT_COUNT
	.align		4
        /*00a4*/ 	.byte	0x02, 0x4a
	.zero		1
	.zero		1


	//----- nvinfo : EIATTR_EXIT_INSTR_OFFSETS
	.align		4
        /*00a8*/ 	.byte	0x04, 0x1c
        /*00aa*/ 	.short	(.L_27 - .L_26)


	//   ....[0]....
.L_26:
        /*00ac*/ 	.word	0x000001a0


	//   ....[1]....
        /*00b0*/ 	.word	0x000001e0


	//   ....[2]....
        /*00b4*/ 	.word	0x00000940


	//   ....[3]....
        /*00b8*/ 	.word	0x00000b90


	//----- nvinfo : EIATTR_CRS_STACK_SIZE
	.align		4
.L_27:
        /*00bc*/ 	.byte	0x04, 0x1e
        /*00be*/ 	.short	(.L_29 - .L_28)
.L_28:
        /*00c0*/ 	.word	0x00000000


	//----- nvinfo : EIATTR_CBANK_PARAM_SIZE
	.align		4
.L_29:
        /*00c4*/ 	.byte	0x03, 0x19
        /*00c6*/ 	.short	0x0048


	//----- nvinfo : EIATTR_PARAM_CBANK
	.align		4
        /*00c8*/ 	.byte	0x04, 0x0a
        /*00ca*/ 	.short	(.L_31 - .L_30)
	.align		4
.L_30:
        /*00cc*/ 	.word	index@(.nv.constant0._Z21nearest_assign_kernelPKiiS0_S0_S0_S0_S0_iPi)
        /*00d0*/ 	.short	0x0380
        /*00d2*/ 	.short	0x0048


	//----- nvinfo : EIATTR_SW_WAR
	.align		4
.L_31:
        /*00d4*/ 	.byte	0x04, 0x36
        /*00d6*/ 	.short	(.L_33 - .L_32)
.L_32:
        /*00d8*/ 	.word	0x00000008
.L_33:


//--------------------- .nv.callgraph             --------------------------
	.section	.nv.callgraph,"",@"SHT_CUDA_CALLGRAPH"
	.align	4
	.sectionentsize	8
	.align		4
        /*0000*/ 	.word	0x00000000
	.align		4
        /*0004*/ 	.word	0xffffffff
	.align		4
        /*0008*/ 	.word	0x00000000
	.align		4
        /*000c*/ 	.word	0xfffffffe
	.align		4
        /*0010*/ 	.word	0x00000000
	.align		4
        /*0014*/ 	.word	0xfffffffd
	.align		4
        /*0018*/ 	.word	0x00000000
	.align		4
        /*001c*/ 	.word	0xfffffffc


//--------------------- .text._Z21nearest_assign_kernelPKiiS0_S0_S0_S0_S0_iPi --------------------------
	.section	.text._Z21nearest_assign_kernelPKiiS0_S0_S0_S0_S0_iPi,"ax",@progbits
	.align	128
        .global         _Z21nearest_assign_kernelPKiiS0_S0_S0_S0_S0_iPi
        .type           _Z21nearest_assign_kernelPKiiS0_S0_S0_S0_S0_iPi,@function
        .size           _Z21nearest_assign_kernelPKiiS0_S0_S0_S0_S0_iPi,(.L_x_18 - _Z21nearest_assign_kernelPKiiS0_S0_S0_S0_S0_iPi)
        .other          _Z21nearest_assign_kernelPKiiS0_S0_S0_S0_S0_iPi,@"STO_CUDA_ENTRY STV_DEFAULT"
_Z21nearest_assign_kernelPKiiS0_S0_S0_S0_S0_iPi:
.text._Z21nearest_assign_kernelPKiiS0_S0_S0_S0_S0_iPi:
[----:B------:R-:W-:Y:S01]  /*0000*/  LDC R1, c[0x0][0x37c] ;  /* 0x0000df00ff017b82 */ /* 0x000fe20000000800 */
[----:B------:R-:W0:Y:S07]  /*0010*/  S2R R0, SR_TID.X ;  /* 0x0000000000007919 */ /* 0x000e2e0000002100 */
[----:B------:R-:W0:Y:S01]  /*0020*/  S2UR UR6, SR_CTAID.X ;  /* 0x00000000000679c3 */ /* 0x000e220000002500 */
[----:B------:R-:W1:Y:S07]  /*0030*/  LDCU.64 UR4, c[0x0][0x358] ;  /* 0x00006b00ff0477ac */ /* 0x000e6e0008000a00 */
[----:B------:R-:W0:Y:S08]  /*0040*/  LDC R7, c[0x0][0x360] ;  /* 0x0000d800ff077b82 */ /* 0x000e300000000800 */
[----:B------:R-:W2:Y:S01]  /*0050*/  LDC.64 R2, c[0x0][0x398] ;  /* 0x0000e600ff027b82 */ /* 0x000ea20000000a00 */
[----:B0-----:R-:W-:Y:S01]  /*0060*/  IMAD R7, R7, UR6, R0 ;  /* 0x0000000607077c24 */ /* 0x001fe2000f8e0200 */
[----:B------:R-:W0:Y:S03]  /*0070*/  LDCU UR6, c[0x0][0x388] ;  /* 0x00007100ff0677ac */ /* 0x000e260008000800 */
[----:B--2---:R-:W-:-:S05]  /*0080*/  IMAD.WIDE R2, R7, 0x4, R2 ;  /* 0x0000000407027825 */ /* 0x004fca00078e0202 */
[----:B-1----:R1:W5:Y:S01]  /*0090*/  LDG.E.CONSTANT R9, desc[UR4][R2.64] ;  /* 0x0000000402097981 */ /* 0x002362000c1e9900 */
[----:B0-----:R-:W-:-:S09]  /*00a0*/  UISETP.GE.AND UP0, UPT, UR6, 0x1, UPT ;  /* 0x000000010600788c */ /* 0x001fd2000bf06270 */
[----:B-1----:R-:W-:Y:S05]  /*00b0*/  BRA.U !UP0, `(.L_x_0) ;  /* 0x00000001082c7547 */ /* 0x002fea000b800000 */
[----:B------:R-:W0:Y:S01]  /*00c0*/  LDC.64 R4, c[0x0][0x380] ;  /* 0x0000e000ff047b82 */ /* 0x000e220000000a00 */
[----:B------:R-:W-:Y:S01]  /*00d0*/  HFMA2 R11, -RZ, RZ, 0, 0 ;  /* 0x00000000ff0b7431 */ /* 0x000fe200000001ff */
[----:B------:R-:W-:Y:S01]  /*00e0*/  BSSY.RECONVERGENT B0, `(.L_x_1) ;  /* 0x000000d000007945 */ /* 0x000fe20003800200 */
[----:B------:R-:W1:Y:S05]  /*00f0*/  LDCU UR6, c[0x0][0x388] ;  /* 0x00007100ff0677ac */ /* 0x000e6a0008000800 */
.L_x_3:
[----:B0-----:R-:W-:-:S06]  /*0100*/  IMAD.WIDE.U32 R2, R11, 0x4, R4 ;  /* 0x000000040b027825 */ /* 0x001fcc00078e0004 */
[----:B------:R-:W2:Y:S02]  /*0110*/  LDG.E.CONSTANT R2, desc[UR4][R2.64] ;  /* 0x0000000402027981 */ /* 0x000ea4000c1e9900 */
[----:B--2--5:R-:W-:-:S13]  /*0120*/  ISETP.NE.AND P0, PT, R9, R2, PT ;  /* 0x000000020900720c */ /* 0x024fda0003f05270 */
[----:B------:R-:W-:Y:S05]  /*0130*/  @!P0 BRA `(.L_x_2) ;  /* 0x00000000001c8947 */ /* 0x000fea0003800000 */
[----:B------:R-:W-:-:S05]  /*0140*/  VIADD R11, R11, 0x1 ;  /* 0x000000010b0b7836 */ /* 0x000fca0000000000 */
[----:B-1----:R-:W-:-:S13]  /*0150*/  ISETP.NE.AND P0, PT, R11, UR6, PT ;  /* 0x000000060b007c0c */ /* 0x002fda000bf05270 */
[----:B------:R-:W-:Y:S05]  /*0160*/  @P0 BRA `(.L_x_3) ;  /* 0xfffffffc00e40947 */ /* 0x000fea000383ffff */
.L_x_0:
[----:B------:R-:W0:Y:S02]  /*0170*/  LDC.64 R2, c[0x0][0x3c0] ;  /* 0x0000f000ff027b82 */ /* 0x000e240000000a00 */
[----:B0-----:R-:W-:-:S05]  /*0180*/  IMAD.WIDE R2, R7, 0x4, R2 ;  /* 0x0000000407027825 */ /* 0x001fca00078e0202 */
[----:B-----5:R-:W-:Y:S01]  /*0190*/  STG.E desc[UR4][R2.64], R9 ;  /* 0x0000000902007986 */ /* 0x020fe2000c101904 */
[----:B------:R-:W-:Y:S05]  /*01a0*/  EXIT ;  /* 0x000000000000794d */ /* 0x000fea0003800000 */
.L_x_2:
[----:B-1----:R-:W-:Y:S05]  /*01b0*/  BSYNC.RECONVERGENT B0 ;  /* 0x0000000000007941 */ /* 0x002fea0003800200 */
.L_x_1:
[----:B------:R-:W0:Y:S02]  /*01c0*/  LDC R10, c[0x0][0x3b8] ;  /* 0x0000ee00ff0a7b82 */ /* 0x000e240000000800 */
[----:B0-----:R-:W-:-:S13]  /*01d0*/  ISETP.GE.AND P0, PT, R10, 0x1, PT ;  /* 0x000000010a00780c */ /* 0x001fda0003f06270 */
[----:B------:R-:W-:Y:S05]  /*01e0*/  @!P0 EXIT ;  /* 0x000000000000894d */ /* 0x000fea0003800000 */
[----:B------:R-:W0:Y:S08]  /*01f0*/  LDC.64 R4, c[0x0][0x390] ;  /* 0x0000e400ff047b82 */ /* 0x000e300000000a00 */
[----:B------:R-:W1:Y:S01]  /*0200*/  LDC.64 R2, c[0x0][0x3c0] ;  /* 0x0000f000ff027b82 */ /* 0x000e620000000a00 */
[----:B0-----:R-:W-:-:S05]  /*0210*/  IMAD.WIDE R4, R9, 0x4, R4 ;  /* 0x0000000409047825 */ /* 0x001fca00078e0204 */
[----:B------:R0:W5:Y:S01]  /*0220*/  LDG.E.CONSTANT R0, desc[UR4][R4.64] ;  /* 0x0000000404007981 */ /* 0x000162000c1e9900 */
[C---:B------:R-:W-:Y:S01]  /*0230*/  IMAD.HI R12, R7.reuse, 0x51eb851f, RZ ;  /* 0x51eb851f070c7827 */ /* 0x040fe200078e02ff */
[C---:B------:R-:W-:Y:S02]  /*0240*/  ISETP.GE.U32.AND P0, PT, R10.reuse, 0x4, PT ;  /* 0x000000040a00780c */ /* 0x040fe40003f06070 */
[----:B------:R-:W-:Y:S01]  /*0250*/  LOP3.LUT R14, R10, 0x3, RZ, 0xc0, !PT ;  /* 0x000000030a0e7812 */ /* 0x000fe200078ec0ff */
[----:B-1----:R-:W-:Y:S01]  /*0260*/  IMAD.WIDE R2, R7, 0x4, R2 ;  /* 0x0000000407027825 */ /* 0x002fe200078e0202 */
[----:B------:R-:W-:Y:S02]  /*0270*/  SHF.R.U32.HI R9, RZ, 0x1f, R12 ;  /* 0x0000001fff097819 */ /* 0x000fe4000001160c */
[----:B------:R-:W-:Y:S01]  /*0280*/  MOV R15, 0x5f5e100 ;  /* 0x05f5e100000f7802 */ /* 0x000fe20000000f00 */
[----:B------:R-:W-:Y:S01]  /*0290*/  IMAD.MOV.U32 R16, RZ, RZ, RZ ;  /* 0x000000ffff107224 */ /* 0x000fe200078e00ff */
[----:B------:R-:W-:-:S05]  /*02a0*/  LEA.HI.SX32 R12, R12, R9, 0x16 ;  /* 0x000000090c0c7211 */ /* 0x000fca00078fb2ff */
[----:B------:R-:W-:-:S05]  /*02b0*/  IMAD R13, R12, -0xc80, R7 ;  /* 0xfffff3800c0d7824 */ /* 0x000fca00078e0207 */
[----:B------:R-:W-:-:S04]  /*02c0*/  SHF.R.S32.HI R6, RZ, 0x1f, R13 ;  /* 0x0000001fff067819 */ /* 0x000fc8000001140d */
[----:B------:R-:W-:-:S04]  /*02d0*/  LEA.HI R6, R6, R13, RZ, 0x4 ;  /* 0x0000000d06067211 */ /* 0x000fc800078f20ff */
[----:B------:R-:W-:Y:S01]  /*02e0*/  SHF.R.S32.HI R17, RZ, 0x4, R6 ;  /* 0x00000004ff117819 */ /* 0x000fe20000011406 */
[----:B0-----:R-:W-:Y:S06]  /*02f0*/  @!P0 BRA `(.L_x_4) ;  /* 0x00000004008c8947 */ /* 0x001fec0003800000 */
[----:B------:R-:W0:Y:S01]  /*0300*/  LDC.64 R4, c[0x0][0x3a0] ;  /* 0x0000e800ff047b82 */ /* 0x000e220000000a00 */
[----:B------:R-:W-:Y:S01]  /*0310*/  HFMA2 R15, -RZ, RZ, 9.0897083282470703125e-05, -640 ;  /* 0x05f5e100ff0f7431 */ /* 0x000fe200000001ff */
[----:B------:R-:W-:Y:S01]  /*0320*/  LOP3.LUT R16, R10, 0x7ffffffc, RZ, 0xc0, !PT ;  /* 0x7ffffffc0a107812 */ /* 0x000fe200078ec0ff */
[----:B------:R-:W-:-:S05]  /*0330*/  IMAD.MOV.U32 R19, RZ, RZ, RZ ;  /* 0x000000ffff137224 */ /* 0x000fca00078e00ff */
[----:B------:R-:W1:Y:S08]  /*0340*/  LDC.64 R6, c[0x0][0x3a8] ;  /* 0x0000ea00ff067b82 */ /* 0x000e700000000a00 */
[----:B------:R-:W2:Y:S02]  /*0350*/  LDC.64 R8, c[0x0][0x3b0] ;  /* 0x0000ec00ff087b82 */ /* 0x000ea40000000a00 */
.L_x_13:
[----:B-1----:R-:W-:-:S05]  /*0360*/  IMAD.WIDE.U32 R20, R19, 0x4, R6 ;  /* 0x0000000413147825 */ /* 0x002fca00078e0006 */
[----:B---34-:R-:W3:Y:S04]  /*0370*/  LDG.E.CONSTANT R11, desc[UR4][R20.64] ;  /* 0x00000004140b7981 */ /* 0x018ee8000c1e9900 */
[----:B--2---:R-:W4:Y:S04]  /*0380*/  LDG.E.CONSTANT R23, desc[UR4][R20.64+0x4] ;  /* 0x0000040414177981 */ /* 0x004f28000c1e9900 */
[----:B------:R-:W4:Y:S04]  /*0390*/  LDG.E.CONSTANT R25, desc[UR4][R20.64+0x8] ;  /* 0x0000080414197981 */ /* 0x000f28000c1e9900 */
[----:B------:R-:W4:Y:S01]  /*03a0*/  LDG.E.CONSTANT R27, desc[UR4][R20.64+0xc] ;  /* 0x00000c04141b7981 */ /* 0x000f22000c1e9900 */
[----:B------:R-:W-:Y:S01]  /*03b0*/  BSSY.RECONVERGENT B0, `(.L_x_5) ;  /* 0x0000017000007945 */ /* 0x000fe20003800200 */
[-C--:B---3-5:R-:W-:Y:S01]  /*03c0*/  ISETP.NE.AND P3, PT, R11, R0.reuse, PT ;  /* 0x000000000b00720c */ /* 0x0a8fe20003f65270 */
[----:B--2---:R-:W-:Y:S01]  /*03d0*/  IMAD.WIDE.U32 R10, R19, 0x4, R8 ;  /* 0x00000004130a7825 */ /* 0x004fe200078e0008 */
[----:B----4-:R-:W-:-:S02]  /*03e0*/  ISETP.NE.AND P0, PT, R23, R0, PT ;  /* 0x000000001700720c */ /* 0x010fc40003f05270 */
[-C--:B------:R-:W-:Y:S02]  /*03f0*/  ISETP.NE.AND P1, PT, R25, R0.reuse, PT ;  /* 0x000000001900720c */ /* 0x080fe40003f25270 */
[----:B------:R-:W-:-:S07]  /*0400*/  ISETP.NE.AND P2, PT, R27, R0, PT ;  /* 0x000000001b00720c */ /* 0x000fce0003f45270 */
[----:B------:R-:W-:Y:S06]  /*0410*/  @P3 BRA `(.L_x_6) ;  /* 0x0000000000403947 */ /* 0x000fec0003800000 */
[----:B------:R-:W-:-:S04]  /*0420*/  IMAD R21, R19, 0x3, RZ ;  /* 0x0000000313157824 */ /* 0x000fc800078e02ff */
[----:B0-----:R-:W-:-:S05]  /*0430*/  IMAD.WIDE.U32 R20, R21, 0x4, R4 ;  /* 0x0000000415147825 */ /* 0x001fca00078e0004 */
[----:B------:R-:W2:Y:S04]  /*0440*/  LDG.E.CONSTANT R23, desc[UR4][R20.64] ;  /* 0x0000000414177981 */ /* 0x000ea8000c1e9900 */
[----:B------:R-:W3:Y:S04]  /*0450*/  LDG.E.CONSTANT R22, desc[UR4][R20.64+0x8] ;  /* 0x0000080414167981 */ /* 0x000ee8000c1e9900 */
[----:B------:R-:W4:Y:S01]  /*0460*/  LDG.E.CONSTANT R18, desc[UR4][R20.64+0x4] ;  /* 0x0000040414127981 */ /* 0x000f22000c1e9900 */
[----:B--2---:R-:W-:Y:S02]  /*0470*/  IADD3 R23, PT, PT, R12, -R23, RZ ;  /* 0x800000170c177210 */ /* 0x004fe40007ffe0ff */
[----:B---3--:R-:W-:-:S03]  /*0480*/  LEA R22, R17, R22, 0x4 ;  /* 0x0000001611167211 */ /* 0x008fc600078e20ff */
[----:B------:R-:W-:Y:S02]  /*0490*/  IMAD R23, R23, R23, RZ ;  /* 0x0000001717177224 */ /* 0x000fe400078e02ff */
[----:B----4-:R-:W-:Y:S01]  /*04a0*/  IMAD.IADD R18, R17, 0x1, -R18 ;  /* 0x0000000111127824 */ /* 0x010fe200078e0a12 */
[----:B------:R-:W-:-:S03]  /*04b0*/  IADD3 R22, PT, PT, R13, -R22, RZ ;  /* 0x800000160d167210 */ /* 0x000fc60007ffe0ff */
[----:B------:R-:W-:-:S04]  /*04c0*/  IMAD R23, R18, R18, R23 ;  /* 0x0000001212177224 */ /* 0x000fc800078e0217 */
[----:B------:R-:W-:-:S05]  /*04d0*/  IMAD R22, R22, R22, R23 ;  /* 0x0000001616167224 */ /* 0x000fca00078e0217 */
[----:B------:R-:W-:-:S13]  /*04e0*/  ISETP.GE.AND P3, PT, R22, R15, PT ;  /* 0x0000000f1600720c */ /* 0x000fda0003f66270 */
[----:B------:R-:W2:Y:S01]  /*04f0*/  @!P3 LDG.E.CONSTANT R23, desc[UR4][R10.64] ;  /* 0x000000040a17b981 */ /* 0x000ea2000c1e9900 */
[----:B------:R-:W-:-:S03]  /*0500*/  @!P3 IMAD.MOV.U32 R15, RZ, RZ, R22 ;  /* 0x000000ffff0fb224 */ /* 0x000fc600078e0016 */
[----:B--2---:R1:W-:Y:S04]  /*0510*/  @!P3 STG.E desc[UR4][R2.64], R23 ;  /* 0x000000170200b986 */ /* 0x0043e8000c101904 */
.L_x_6:
[----:B------:R-:W-:Y:S05]  /*0520*/  BSYNC.RECONVERGENT B0 ;  /* 0x0000000000007941 */ /* 0x000fea0003800200 */
.L_x_5:
[----:B------:R-:W-:Y:S04]  /*0530*/  BSSY.RECONVERGENT B0, `(.L_x_7) ;  /* 0x0000013000007945 */ /* 0x000fe80003800200 */
[----:B------:R-:W-:Y:S05]  /*0540*/  @P0 BRA `(.L_x_8) ;  /* 0x0000000000440947 */ /* 0x000fea0003800000 */
[----:B------:R-:W-:-:S05]  /*0550*/  MOV R18, 0x3 ;  /* 0x0000000300127802 */ /* 0x000fca0000000f00 */
[----:B------:R-:W-:-:S04]  /*0560*/  IMAD R21, R19, R18, 0x3 ;  /* 0x0000000313157424 */ /* 0x000fc800078e0212 */
[----:B0-----:R-:W-:-:S05]  /*0570*/  IMAD.WIDE.U32 R20, R21, 0x4, R4 ;  /* 0x0000000415147825 */ /* 0x001fca00078e0004 */
[----:B-1----:R-:W2:Y:S04]  /*0580*/  LDG.E.CONSTANT R23, desc[UR4][R20.64] ;  /* 0x0000000414177981 */ /* 0x002ea8000c1e9900 */
        /* <DEDUP_REMOVED lines=13> */
.L_x_8:
[----:B------:R-:W-:Y:S05]  /*0660*/  BSYNC.RECONVERGENT B0 ;  /* 0x0000000000007941 */ /* 0x000fea0003800200 */
.L_x_7:
[----:B------:R-:W-:Y:S04]  /*0670*/  BSSY.RECONVERGENT B0, `(.L_x_9) ;  /* 0x0000013000007945 */ /* 0x000fe80003800200 */
[----:B------:R-:W-:Y:S05]  /*0680*/  @P1 BRA `(.L_x_10) ;  /* 0x0000000000441947 */ /* 0x000fea0003800000 */
[----:B------:R-:W-:-:S05]  /*0690*/  HFMA2 R18, -RZ, RZ, 0, 1.78813934326171875e-07 ;  /* 0x00000003ff127431 */ /* 0x000fca00000001ff */
[----:B------:R-:W-:-:S04]  /*06a0*/  IMAD R21, R19, R18, 0x6 ;  /* 0x0000000613157424 */ /* 0x000fc800078e0212 */
[----:B0-----:R-:W-:-:S05]  /*06b0*/  IMAD.WIDE.U32 R20, R21, 0x4, R4 ;  /* 0x0000000415147825 */ /* 0x001fca00078e0004 */
[----:B-12---:R-:W2:Y:S04]  /*06c0*/  LDG.E.CONSTANT R23, desc[UR4][R20.64] ;  /* 0x0000000414177981 */ /* 0x006ea8000c1e9900 */
        /* <DEDUP_REMOVED lines=13> */
.L_x_10:
[----:B------:R-:W-:Y:S05]  /*07a0*/  BSYNC.RECONVERGENT B0 ;  /* 0x0000000000007941 */ /* 0x000fea0003800200 */
.L_x_9:
[----:B------:R-:W-:Y:S04]  /*07b0*/  BSSY.RECONVERGENT B0, `(.L_x_11) ;  /* 0x0000014000007945 */ /* 0x000fe80003800200 */
[----:B------:R-:W-:Y:S05]  /*07c0*/  @P2 BRA `(.L_x_12) ;  /* 0x0000000000482947 */ /* 0x000fea0003800000 */
[----:B------:R-:W-:-:S05]  /*07d0*/  MOV R18, 0x3 ;  /* 0x0000000300127802 */ /* 0x000fca0000000f00 */
[----:B------:R-:W-:-:S04]  /*07e0*/  IMAD R21, R19, R18, 0x9 ;  /* 0x0000000913157424 */ /* 0x000fc800078e0212 */
[----:B0-----:R-:W-:-:S05]  /*07f0*/  IMAD.WIDE.U32 R20, R21, 0x4, R4 ;  /* 0x0000000415147825 */ /* 0x001fca00078e0004 */
[----:B-123--:R-:W2:Y:S04]  /*0800*/  LDG.E.CONSTANT R23, desc[UR4][R20.64] ;  /* 0x0000000414177981 */ /* 0x00eea8000c1e9900 */
        /* <DEDUP_REMOVED lines=10> */
[----:B------:R-:W-:Y:S05]  /*08b0*/  @P0 BRA `(.L_x_12) ;  /* 0x00000000000c0947 */ /* 0x000fea0003800000 */
[----:B------:R-:W2:Y:S01]  /*08c0*/  LDG.E.CONSTANT R11, desc[UR4][R10.64+0xc] ;  /* 0x00000c040a0b7981 */ /* 0x000ea2000c1e9900 */
[----:B------:R-:W-:-:S03]  /*08d0*/  IMAD.MOV.U32 R15, RZ, RZ, R22 ;  /* 0x000000ffff0f7224 */ /* 0x000fc600078e0016 */
[----:B--2---:R4:W-:Y:S04]  /*08e0*/  STG.E desc[UR4][R2.64], R11 ;  /* 0x0000000b02007986 */ /* 0x0049e8000c101904 */
.L_x_12:
[----:B------:R-:W-:Y:S05]  /*08f0*/  BSYNC.RECONVERGENT B0 ;  /* 0x0000000000007941 */ /* 0x000fea0003800200 */
.L_x_11:
[----:B------:R-:W-:-:S04]  /*0900*/  IADD3 R19, PT, PT, R19, 0x4, RZ ;  /* 0x0000000413137810 */ /* 0x000fc80007ffe0ff */
[----:B------:R-:W-:-:S13]  /*0910*/  ISETP.NE.AND P0, PT, R19, R16, PT ;  /* 0x000000101300720c */ /* 0x000fda0003f05270 */
[----:B------:R-:W-:Y:S05]  /*0920*/  @P0 BRA `(.L_x_13) ;  /* 0xfffffff8008c0947 */ /* 0x000fea000383ffff */
.L_x_4:
[----:B------:R-:W-:-:S13]  /*0930*/  ISETP.NE.AND P0, PT, R14, RZ, PT ;  /* 0x000000ff0e00720c */ /* 0x000fda0003f05270 */
[----:B------:R-:W-:Y:S05]  /*0940*/  @!P0 EXIT ;  /* 0x000000000000894d */ /* 0x000fea0003800000 */
[----:B------:R-:W1:Y:S01]  /*0950*/  LDC.64 R8, c[0x0][0x3b0] ;  /* 0x0000ec00ff087b82 */ /* 0x000e620000000a00 */
[----:B------:R-:W-:Y:S01]  /*0960*/  IADD3 R14, PT, PT, -R14, RZ, RZ ;  /* 0x000000ff0e0e7210 */ /* 0x000fe20007ffe1ff */
[----:B------:R-:W-:-:S06]  /*0970*/  IMAD R19, R16, 0x3, RZ ;  /* 0x0000000310137824 */ /* 0x000fcc00078e02ff */
[----:B----4-:R-:W4:Y:S08]  /*0980*/  LDC.64 R10, c[0x0][0x3a8] ;  /* 0x0000ea00ff0a7b82 */ /* 0x010f300000000a00 */
[----:B0-----:R-:W0:Y:S01]  /*0990*/  LDC.64 R4, c[0x0][0x3a0] ;  /* 0x0000e800ff047b82 */ /* 0x001e220000000a00 */
[----:B-1----:R-:W-:-:S04]  /*09a0*/  IMAD.WIDE.U32 R8, R16, 0x4, R8 ;  /* 0x0000000410087825 */ /* 0x002fc800078e0008 */
[----:B----4-:R-:W-:-:S07]  /*09b0*/  IMAD.WIDE.U32 R10, R16, 0x4, R10 ;  /* 0x00000004100a7825 */ /* 0x010fce00078e000a */
.L_x_16:
[----:B-1----:R1:W4:Y:S01]  /*09c0*/  LDG.E.CONSTANT R7, desc[UR4][R10.64] ;  /* 0x000000040a077981 */ /* 0x002322000c1e9900 */
[----:B------:R-:W-:Y:S01]  /*09d0*/  VIADD R14, R14, 0x1 ;  /* 0x000000010e0e7836 */ /* 0x000fe20000000000 */
[----:B------:R-:W-:Y:S04]  /*09e0*/  BSSY.RECONVERGENT B0, `(.L_x_14) ;  /* 0x0000015000007945 */ /* 0x000fe80003800200 */
[----:B------:R-:W-:Y:S02]  /*09f0*/  ISETP.NE.AND P0, PT, R14, RZ, PT ;  /* 0x000000ff0e00720c */ /* 0x000fe40003f05270 */
[----:B-1----:R-:W-:Y:S02]  /*0a00*/  IADD3 R10, P1, PT, R10, 0x4, RZ ;  /* 0x000000040a0a7810 */ /* 0x002fe40007f3e0ff */
[----:B----45:R-:W-:-:S13]  /*0a10*/  ISETP.NE.AND P2, PT, R7, R0, PT ;  /* 0x000000000700720c */ /* 0x030fda0003f45270 */
[----:B------:R-:W-:Y:S05]  /*0a20*/  @P2 BRA `(.L_x_15) ;  /* 0x0000000000402947 */ /* 0x000fea0003800000 */
[----:B0-----:R-:W-:-:S05]  /*0a30*/  IMAD.WIDE.U32 R6, R19, 0x4, R4 ;  /* 0x0000000413067825 */ /* 0x001fca00078e0004 */
[----:B------:R-:W4:Y:S04]  /*0a40*/  LDG.E.CONSTANT R21, desc[UR4][R6.64] ;  /* 0x0000000406157981 */ /* 0x000f28000c1e9900 */
[----:B------:R-:W5:Y:S04]  /*0a50*/  LDG.E.CONSTANT R18, desc[UR4][R6.64+0x8] ;  /* 0x0000080406127981 */ /* 0x000f68000c1e9900 */
[----:B------:R-:W2:Y:S01]  /*0a60*/  LDG.E.CONSTANT R16, desc[UR4][R6.64+0x4] ;  /* 0x0000040406107981 */ /* 0x000ea2000c1e9900 */
[----:B----4-:R-:W-:Y:S01]  /*0a70*/  IADD3 R21, PT, PT, R12, -R21, RZ ;  /* 0x800000150c157210 */ /* 0x010fe20007ffe0ff */
[----:B-----5:R-:W-:-:S04]  /*0a80*/  IMAD R18, R17, 0x10, R18 ;  /* 0x0000001011127824 */ /* 0x020fc800078e0212 */
[----:B------:R-:W-:Y:S01]  /*0a90*/  IMAD R21, R21, R21, RZ ;  /* 0x0000001515157224 */ /* 0x000fe200078e02ff */
[----:B--2---:R-:W-:Y:S02]  /*0aa0*/  IADD3 R16, PT, PT, R17, -R16, RZ ;  /* 0x8000001011107210 */ /* 0x004fe40007ffe0ff */
[----:B------:R-:W-:-:S03]  /*0ab0*/  IADD3 R18, PT, PT, R13, -R18, RZ ;  /* 0x800000120d127210 */ /* 0x000fc60007ffe0ff */
[----:B------:R-:W-:-:S04]  /*0ac0*/  IMAD R21, R16, R16, R21 ;  /* 0x0000001010157224 */ /* 0x000fc800078e0215 */
[----:B------:R-:W-:-:S05]  /*0ad0*/  IMAD R18, R18, R18, R21 ;  /* 0x0000001212127224 */ /* 0x000fca00078e0215 */
[----:B------:R-:W-:-:S13]  /*0ae0*/  ISETP.GE.AND P2, PT, R18, R15, PT ;  /* 0x0000000f1200720c */ /* 0x000fda0003f46270 */
[----:B------:R-:W-:Y:S05]  /*0af0*/  @P2 BRA `(.L_x_15) ;  /* 0x00000000000c2947 */ /* 0x000fea0003800000 */
[----:B------:R-:W2:Y:S01]  /*0b00*/  LDG.E.CONSTANT R7, desc[UR4][R8.64] ;  /* 0x0000000408077981 */ /* 0x000ea2000c1e9900 */
[----:B------:R-:W-:-:S03]  /*0b10*/  MOV R15, R18 ;  /* 0x00000012000f7202 */ /* 0x000fc60000000f00 */
[----:B--2---:R1:W-:Y:S04]  /*0b20*/  STG.E desc[UR4][R2.64], R7 ;  /* 0x0000000702007986 */ /* 0x0043e8000c101904 */
.L_x_15:
[----:B------:R-:W-:Y:S05]  /*0b30*/  BSYNC.RECONVERGENT B0 ;  /* 0x0000000000007941 */ /* 0x000fea0003800200 */
.L_x_14:
[----:B------:R-:W-:Y:S01]  /*0b40*/  IADD3 R8, P2, PT, R8, 0x4, RZ ;  /* 0x0000000408087810 */ /* 0x000fe20007f5e0ff */
[----:B------:R-:W-:Y:S01]  /*0b50*/  IMAD.X R11, RZ, RZ, R11, P1 ;  /* 0x000000ffff0b7224 */ /* 0x000fe200008e060b */
[----:B------:R-:W-:Y:S02]  /*0b60*/  IADD3 R19, PT, PT, R19, 0x3, RZ ;  /* 0x0000000313137810 */ /* 0x000fe40007ffe0ff */
[----:B------:R-:W-:Y:S01]  /*0b70*/  IADD3.X R9, PT, PT, RZ, R9, RZ, P2, !PT ;  /* 0x00000009ff097210 */ /* 0x000fe200017fe4ff */
[----:B------:R-:W-:Y:S08]  /*0b80*/  @P0 BRA `(.L_x_16) ;  /* 0xfffffffc008c0947 */ /* 0x000ff0000383ffff */
[----:B------:R-:W-:Y:S05]  /*0b90*/  EXIT ;  /* 0x000000000000794d */ /* 0x000fea0003800000 */
.L_x_17:
[----:B------:R-:W-:-:S00]  /*0ba0*/  BRA `(.L_x_17) ;  /* 0xfffffffc00fc7947 */ /* 0x000fc0000383ffff */
[----:B------:R-:W-:-:S00]  /*0bb0*/  NOP ;  /* 0x0000000000007918 */ /* 0x000fc00000000000 */
        /* <DEDUP_REMOVED lines=12> */
.L_x_18:


//--------------------- .nv.shared.reserved.0     --------------------------
	.section	.nv.shared.reserved.0,"aw",@nobits
	.weak		__nv_reservedSMEM_offset_0_alias
	.size		__nv_reservedSMEM_offset_0_alias, 0, 64
	.other		__nv_reservedSMEM_offset_0_alias,@"STO_CUDA_RESERVED_SHARED STV_DEFAULT"
__nv_reservedSMEM_offset_0_alias:
	.zero		0
	.zero		64


//--------------------- .nv.constant0._Z21nearest_assign_kernelPKiiS0_S0_S0_S0_S0_iPi --------------------------
	.section	.nv.constant0._Z21nearest_assign_kernelPKiiS0_S0_S0_S0_S0_iPi,"a",@progbits
	.sectionflags	@""
	.align	4
.nv.constant0._Z21nearest_assign_kernelPKiiS0_S0_S0_S0_S0_iPi:
	.zero		968


//--------------------- SYMBOLS --------------------------

	.type		.nv.reservedSmem.offset0,@object
	.size		.nv.reservedSmem.offset0,0x4
